//
// Generated by NVIDIA NVVM Compiler
//
// Compiler Build ID: CL-36424714
// Cuda compilation tools, release 13.0, V13.0.88
// Based on NVVM 20.0.0
//

.version 9.0
.target sm_100
.address_size 64

	// .globl	_Z16gl2rc_throughputiPd

.visible .entry _Z16gl2rc_throughputiPd(
	.param .u32 _Z16gl2rc_throughputiPd_param_0,
	.param .u64 .ptr .align 1 _Z16gl2rc_throughputiPd_param_1
)
{
	.reg .pred 	%p<8>;
	.reg .b32 	%r<16>;
	.reg .b64 	%rd<98>;
	.reg .b64 	%fd<295>;

	ld.param.u32 	%r6, [_Z16gl2rc_throughputiPd_param_0];
	ld.param.u64 	%rd12, [_Z16gl2rc_throughputiPd_param_1];
	cvta.to.global.u64 	%rd13, %rd12;
	mov.u32 	%r7, %ctaid.x;
	mov.u32 	%r8, %ntid.x;
	mov.u32 	%r9, %tid.x;
	mad.lo.s32 	%r1, %r7, %r8, %r9;
	mul.wide.s32 	%rd14, %r1, 8;
	add.s64 	%rd1, %rd13, %rd14;
	cvt.u64.u32 	%rd2, %r8;
	setp.lt.s32 	%p1, %r6, 1;
	@%p1 bra 	$L__BB0_10;
	shl.b64 	%rd15, %rd2, 3;
	add.s64 	%rd16, %rd1, %rd15;
	add.s64 	%rd3, %rd16, %rd15;
	add.s64 	%rd4, %rd3, %rd15;
	add.s64 	%rd17, %rd4, %rd15;
	add.s64 	%rd18, %rd17, %rd15;
	add.s64 	%rd5, %rd18, %rd15;
	add.s64 	%rd6, %rd5, %rd15;
	add.s64 	%rd7, %rd6, %rd15;
	add.s64 	%rd8, %rd7, %rd15;
	add.s64 	%rd9, %rd8, %rd15;
	add.s64 	%rd10, %rd9, %rd15;
	add.s64 	%rd19, %rd10, %rd15;
	add.s64 	%rd20, %rd19, %rd15;
	add.s64 	%rd11, %rd20, %rd15;
	setp.lt.u32 	%p2, %r6, 4;
	@%p2 bra 	$L__BB0_4;
	and.b32  	%r10, %r6, 2147483644;
	neg.s32 	%r15, %r10;
$L__BB0_3:
	.pragma "nounroll";
	ld.param.u64 	%rd94, [_Z16gl2rc_throughputiPd_param_1];
	bar.sync 	0;
	bar.sync 	0;
	bar.sync 	0;
	cvta.to.global.u64 	%rd21, %rd94;
	mul.wide.s32 	%rd22, %r1, 8;
	add.s64 	%rd23, %rd21, %rd22;
	ld.global.f64 	%fd265, [%rd23];
	mul.wide.u32 	%rd24, %r8, 8;
	add.s64 	%rd25, %rd23, %rd24;
	ld.global.f64 	%fd266, [%rd25];
	ld.global.f64 	%fd267, [%rd3];
	ld.global.f64 	%fd268, [%rd4];
	add.s64 	%rd26, %rd4, %rd24;
	ld.global.f64 	%fd269, [%rd26];
	add.s64 	%rd27, %rd26, %rd24;
	ld.global.f64 	%fd270, [%rd27];
	ld.global.f64 	%fd271, [%rd5];
	ld.global.f64 	%fd272, [%rd6];
	ld.global.f64 	%fd273, [%rd7];
	ld.global.f64 	%fd274, [%rd8];
	ld.global.f64 	%fd275, [%rd9];
	ld.global.f64 	%fd276, [%rd10];
	add.s64 	%rd28, %rd10, %rd24;
	ld.global.f64 	%fd277, [%rd28];
	add.s64 	%rd29, %rd28, %rd24;
	ld.global.f64 	%fd278, [%rd29];
	ld.global.f64 	%fd279, [%rd11];
	add.s64 	%rd30, %rd11, %rd24;
	ld.global.f64 	%fd280, [%rd30];
	add.s64 	%rd31, %rd30, %rd24;
	ld.global.f64 	%fd281, [%rd31];
	add.s64 	%rd32, %rd31, %rd24;
	ld.global.f64 	%fd282, [%rd32];
	add.s64 	%rd33, %rd32, %rd24;
	ld.global.f64 	%fd283, [%rd33];
	add.s64 	%rd34, %rd33, %rd24;
	ld.global.f64 	%fd284, [%rd34];
	add.s64 	%rd35, %rd34, %rd24;
	ld.global.f64 	%fd285, [%rd35];
	add.s64 	%rd36, %rd35, %rd24;
	ld.global.f64 	%fd286, [%rd36];
	add.s64 	%rd37, %rd36, %rd24;
	ld.global.f64 	%fd287, [%rd37];
	add.s64 	%rd38, %rd37, %rd24;
	ld.global.f64 	%fd288, [%rd38];
	add.s64 	%rd39, %rd38, %rd24;
	ld.global.f64 	%fd289, [%rd39];
	add.s64 	%rd40, %rd39, %rd24;
	ld.global.f64 	%fd290, [%rd40];
	add.s64 	%rd41, %rd40, %rd24;
	ld.global.f64 	%fd291, [%rd41];
	add.s64 	%rd42, %rd41, %rd24;
	ld.global.f64 	%fd292, [%rd42];
	add.s64 	%rd43, %rd42, %rd24;
	ld.global.f64 	%fd293, [%rd43];
	bar.sync 	0;
	add.s32 	%r15, %r15, 4;
	setp.ne.s32 	%p3, %r15, 0;
	@%p3 bra 	$L__BB0_3;
$L__BB0_4:
	and.b32  	%r5, %r6, 3;
	setp.eq.s32 	%p4, %r5, 0;
	@%p4 bra 	$L__BB0_9;
	setp.eq.s32 	%p5, %r5, 1;
	@%p5 bra 	$L__BB0_7;
	ld.param.u64 	%rd95, [_Z16gl2rc_throughputiPd_param_1];
	bar.sync 	0;
	cvta.to.global.u64 	%rd44, %rd95;
	mul.wide.s32 	%rd45, %r1, 8;
	add.s64 	%rd46, %rd44, %rd45;
	ld.global.f64 	%fd265, [%rd46];
	mov.u32 	%r12, %ntid.x;
	mul.wide.u32 	%rd47, %r12, 8;
	add.s64 	%rd48, %rd46, %rd47;
	ld.global.f64 	%fd266, [%rd48];
	ld.global.f64 	%fd267, [%rd3];
	ld.global.f64 	%fd268, [%rd4];
	add.s64 	%rd49, %rd4, %rd47;
	ld.global.f64 	%fd269, [%rd49];
	add.s64 	%rd50, %rd49, %rd47;
	ld.global.f64 	%fd270, [%rd50];
	ld.global.f64 	%fd271, [%rd5];
	ld.global.f64 	%fd272, [%rd6];
	ld.global.f64 	%fd273, [%rd7];
	ld.global.f64 	%fd274, [%rd8];
	ld.global.f64 	%fd275, [%rd9];
	ld.global.f64 	%fd276, [%rd10];
	add.s64 	%rd51, %rd10, %rd47;
	ld.global.f64 	%fd277, [%rd51];
	add.s64 	%rd52, %rd51, %rd47;
	ld.global.f64 	%fd278, [%rd52];
	ld.global.f64 	%fd279, [%rd11];
	add.s64 	%rd53, %rd11, %rd47;
	ld.global.f64 	%fd280, [%rd53];
	add.s64 	%rd54, %rd53, %rd47;
	ld.global.f64 	%fd281, [%rd54];
	add.s64 	%rd55, %rd54, %rd47;
	ld.global.f64 	%fd282, [%rd55];
	add.s64 	%rd56, %rd55, %rd47;
	ld.global.f64 	%fd283, [%rd56];
	add.s64 	%rd57, %rd56, %rd47;
	ld.global.f64 	%fd284, [%rd57];
	add.s64 	%rd58, %rd57, %rd47;
	ld.global.f64 	%fd285, [%rd58];
	add.s64 	%rd59, %rd58, %rd47;
	ld.global.f64 	%fd286, [%rd59];
	add.s64 	%rd60, %rd59, %rd47;
	ld.global.f64 	%fd287, [%rd60];
	add.s64 	%rd61, %rd60, %rd47;
	ld.global.f64 	%fd288, [%rd61];
	add.s64 	%rd62, %rd61, %rd47;
	ld.global.f64 	%fd289, [%rd62];
	add.s64 	%rd63, %rd62, %rd47;
	ld.global.f64 	%fd290, [%rd63];
	add.s64 	%rd64, %rd63, %rd47;
	ld.global.f64 	%fd291, [%rd64];
	add.s64 	%rd65, %rd64, %rd47;
	ld.global.f64 	%fd292, [%rd65];
	add.s64 	%rd66, %rd65, %rd47;
	ld.global.f64 	%fd293, [%rd66];
	bar.sync 	0;
$L__BB0_7:
	and.b32  	%r13, %r6, 1;
	setp.eq.b32 	%p6, %r13, 1;
	not.pred 	%p7, %p6;
	@%p7 bra 	$L__BB0_9;
	ld.param.u64 	%rd96, [_Z16gl2rc_throughputiPd_param_1];
	cvta.to.global.u64 	%rd67, %rd96;
	mul.wide.s32 	%rd68, %r1, 8;
	add.s64 	%rd69, %rd67, %rd68;
	ld.global.f64 	%fd265, [%rd69];
	mov.u32 	%r14, %ntid.x;
	mul.wide.u32 	%rd70, %r14, 8;
	add.s64 	%rd71, %rd69, %rd70;
	ld.global.f64 	%fd266, [%rd71];
	ld.global.f64 	%fd267, [%rd3];
	ld.global.f64 	%fd268, [%rd4];
	add.s64 	%rd72, %rd4, %rd70;
	ld.global.f64 	%fd269, [%rd72];
	add.s64 	%rd73, %rd72, %rd70;
	ld.global.f64 	%fd270, [%rd73];
	ld.global.f64 	%fd271, [%rd5];
	ld.global.f64 	%fd272, [%rd6];
	ld.global.f64 	%fd273, [%rd7];
	ld.global.f64 	%fd274, [%rd8];
	ld.global.f64 	%fd275, [%rd9];
	ld.global.f64 	%fd276, [%rd10];
	add.s64 	%rd74, %rd10, %rd70;
	ld.global.f64 	%fd277, [%rd74];
	add.s64 	%rd75, %rd74, %rd70;
	ld.global.f64 	%fd278, [%rd75];
	ld.global.f64 	%fd279, [%rd11];
	add.s64 	%rd76, %rd11, %rd70;
	ld.global.f64 	%fd280, [%rd76];
	add.s64 	%rd77, %rd76, %rd70;
	ld.global.f64 	%fd281, [%rd77];
	add.s64 	%rd78, %rd77, %rd70;
	ld.global.f64 	%fd282, [%rd78];
	add.s64 	%rd79, %rd78, %rd70;
	ld.global.f64 	%fd283, [%rd79];
	add.s64 	%rd80, %rd79, %rd70;
	ld.global.f64 	%fd284, [%rd80];
	add.s64 	%rd81, %rd80, %rd70;
	ld.global.f64 	%fd285, [%rd81];
	add.s64 	%rd82, %rd81, %rd70;
	ld.global.f64 	%fd286, [%rd82];
	add.s64 	%rd83, %rd82, %rd70;
	ld.global.f64 	%fd287, [%rd83];
	add.s64 	%rd84, %rd83, %rd70;
	ld.global.f64 	%fd288, [%rd84];
	add.s64 	%rd85, %rd84, %rd70;
	ld.global.f64 	%fd289, [%rd85];
	add.s64 	%rd86, %rd85, %rd70;
	ld.global.f64 	%fd290, [%rd86];
	add.s64 	%rd87, %rd86, %rd70;
	ld.global.f64 	%fd291, [%rd87];
	add.s64 	%rd88, %rd87, %rd70;
	ld.global.f64 	%fd292, [%rd88];
	add.s64 	%rd89, %rd88, %rd70;
	ld.global.f64 	%fd293, [%rd89];
	bar.sync 	0;
$L__BB0_9:
	add.f64 	%fd180, %fd265, %fd266;
	add.f64 	%fd181, %fd267, %fd268;
	add.f64 	%fd182, %fd269, %fd270;
	add.f64 	%fd183, %fd271, %fd272;
	add.f64 	%fd184, %fd273, %fd274;
	add.f64 	%fd185, %fd275, %fd276;
	add.f64 	%fd186, %fd277, %fd278;
	add.f64 	%fd187, %fd279, %fd280;
	add.f64 	%fd188, %fd281, %fd282;
	add.f64 	%fd189, %fd283, %fd284;
	add.f64 	%fd190, %fd285, %fd286;
	add.f64 	%fd191, %fd287, %fd288;
	add.f64 	%fd192, %fd289, %fd290;
	add.f64 	%fd193, %fd291, %fd292;
	add.f64 	%fd194, %fd180, %fd181;
	add.f64 	%fd195, %fd182, %fd183;
	add.f64 	%fd196, %fd184, %fd185;
	add.f64 	%fd197, %fd186, %fd187;
	add.f64 	%fd198, %fd188, %fd189;
	add.f64 	%fd199, %fd190, %fd191;
	add.f64 	%fd200, %fd192, %fd193;
	add.f64 	%fd201, %fd194, %fd195;
	add.f64 	%fd202, %fd196, %fd197;
	add.f64 	%fd203, %fd198, %fd199;
	add.f64 	%fd204, %fd293, %fd200;
	add.f64 	%fd205, %fd201, %fd202;
	add.f64 	%fd206, %fd203, %fd204;
	add.f64 	%fd294, %fd205, %fd206;
$L__BB0_10:
	ld.param.u64 	%rd97, [_Z16gl2rc_throughputiPd_param_1];
	cvta.to.global.u64 	%rd90, %rd97;
	mul.wide.s32 	%rd91, %r1, 8;
	add.s64 	%rd92, %rd90, %rd91;
	add.s64 	%rd93, %rd92, %rd91;
	st.global.f64 	[%rd93], %fd294;
	ret;

}


// ===== COMPILED SASS (sm_100) =====

	.target	sm_100

	.elftype	@"ET_EXEC"


//--------------------- .note.nv.tkinfo           --------------------------
	.section	.note.nv.tkinfo,"",@"SHT_NOTE"
	.sectionflags	@"SHF_NOTE_NV_TKINFO"
	.tkinfo
        /*0018*/ 	.word	0x00000002
        /*0030*/ 	.string	""
        /*0030*/ 	.string	"ptxas"
        /*0030*/ 	.string	"Cuda compilation tools, release 13.0, V13.0.88"
        /*0030*/ 	.string	"Build cuda_13.0.r13.0/compiler.36424714_0"
        /*0030*/ 	.string	"-arch sm_100 -m 64 "



//--------------------- .note.nv.cuinfo           --------------------------
	.section	.note.nv.cuinfo,"",@"SHT_NOTE"
	.sectionflags	@"SHF_NOTE_NV_CUINFO"
        /*0018*/ 	.short	0x0002
        /*001a*/ 	.short	0x0064
        /*001c*/ 	.short	0x0082
	.zero		2


//--------------------- .nv.info                  --------------------------
	.section	.nv.info,"",@"SHT_CUDA_INFO"
	.align	4


	//----- nvinfo : EIATTR_REGCOUNT
	.align		4
        /*0000*/ 	.byte	0x04, 0x2f
        /*0002*/ 	.short	(.L_1 - .L_0)
	.align		4
.L_0:
        /*0004*/ 	.word	index@(_Z16gl2rc_throughputiPd)
        /*0008*/ 	.word	0x0000005a


	//----- nvinfo : EIATTR_FRAME_SIZE
	.align		4
.L_1:
        /*000c*/ 	.byte	0x04, 0x11
        /*000e*/ 	.short	(.L_3 - .L_2)
	.align		4
.L_2:
        /*0010*/ 	.word	index@(_Z16gl2rc_throughputiPd)
        /*0014*/ 	.word	0x00000000


	//----- nvinfo : EIATTR_MIN_STACK_SIZE
	.align		4
.L_3:
        /*0018*/ 	.byte	0x04, 0x12
        /*001a*/ 	.short	(.L_5 - .L_4)
	.align		4
.L_4:
        /*001c*/ 	.word	index@(_Z16gl2rc_throughputiPd)
        /*0020*/ 	.word	0x00000000
.L_5:


//--------------------- .nv.compat                --------------------------
	.section	.nv.compat,"",@"SHT_CUDA_COMPAT_INFO"
	.align	4
        /*0000*/ 	.byte	0x02, 0x09, 0x00, 0x00, 0x02, 0x02, 0x01, 0x00, 0x02, 0x05, 0x05, 0x00, 0x03, 0x07, 0x01, 0x01
        /*0010*/ 	.byte	0x02, 0x03, 0x00, 0x00, 0x02, 0x06, 0x01, 0x00, 0x04, 0x0b, 0x08, 0x00, 0x01, 0x00, 0x00, 0x00
        /*0020*/ 	.byte	0x00, 0x00, 0x00, 0x00


//--------------------- .nv.info._Z16gl2rc_throughputiPd --------------------------
	.section	.nv.info._Z16gl2rc_throughputiPd,"",@"SHT_CUDA_INFO"
	.sectionflags	@""
	.align	4


	//----- nvinfo : EIATTR_CUDA_API_VERSION
	.align		4
        /*0000*/ 	.byte	0x04, 0x37
        /*0002*/ 	.short	(.L_7 - .L_6)
.L_6:
        /*0004*/ 	.word	0x00000082


	//----- nvinfo : EIATTR_KPARAM_INFO
	.align		4
.L_7:
        /*0008*/ 	.byte	0x04, 0x17
        /*000a*/ 	.short	(.L_9 - .L_8)
.L_8:
        /*000c*/ 	.word	0x00000000
        /*0010*/ 	.short	0x0001
        /*0012*/ 	.short	0x0008
        /*0014*/ 	.byte	0x00, 0xf5, 0x21, 0x00


	//----- nvinfo : EIATTR_KPARAM_INFO
	.align		4
.L_9:
        /*0018*/ 	.byte	0x04, 0x17
        /*001a*/ 	.short	(.L_11 - .L_10)
.L_10:
        /*001c*/ 	.word	0x00000000
        /*0020*/ 	.short	0x0000
        /*0022*/ 	.short	0x0000
        /*0024*/ 	.byte	0x00, 0xf0, 0x11, 0x00


	//----- nvinfo : EIATTR_SPARSE_MMA_MASK
	.align		4
.L_11:
        /*0028*/ 	.byte	0x03, 0x50
        /*002a*/ 	.short	0x0000


	//----- nvinfo : EIATTR_MAXREG_COUNT
	.align		4
        /*002c*/ 	.byte	0x03, 0x1b
        /*002e*/ 	.short	0x00ff


	//----- nvinfo : EIATTR_NUM_BARRIERS
	.align		4
        /*0030*/ 	.byte	0x02, 0x4c
        /*0032*/ 	.byte	0x01
	.zero		1


	//----- nvinfo : EIATTR_MERCURY_ISA_VERSION
	.align		4
        /*0034*/ 	.byte	0x03, 0x5f
        /*0036*/ 	.short	0x0101


	//----- nvinfo : EIATTR_VRC_CTA_INIT_COUNT
	.align		4
        /*0038*/ 	.byte	0x02, 0x4a
	.zero		1
	.zero		1


	//----- nvinfo : EIATTR_EXIT_INSTR_OFFSETS
	.align		4
        /*003c*/ 	.byte	0x04, 0x1c
        /*003e*/ 	.short	(.L_13 - .L_12)


	//   ....[0]....
.L_12:
        /*0040*/ 	.word	0x00000ee0


	//----- nvinfo : EIATTR_CBANK_PARAM_SIZE
	.align		4
.L_13:
        /*0044*/ 	.byte	0x03, 0x19
        /*0046*/ 	.short	0x0010


	//----- nvinfo : EIATTR_PARAM_CBANK
	.align		4
        /*0048*/ 	.byte	0x04, 0x0a
        /*004a*/ 	.short	(.L_15 - .L_14)
	.align		4
.L_14:
        /*004c*/ 	.word	index@(.nv.constant0._Z16gl2rc_throughputiPd)
        /*0050*/ 	.short	0x0380
        /*0052*/ 	.short	0x0010


	//----- nvinfo : EIATTR_SW_WAR
	.align		4
.L_15:
        /*0054*/ 	.byte	0x04, 0x36
        /*0056*/ 	.short	(.L_17 - .L_16)
.L_16:
        /*0058*/ 	.word	0x00000008
.L_17:


//--------------------- .nv.callgraph             --------------------------
	.section	.nv.callgraph,"",@"SHT_CUDA_CALLGRAPH"
	.align	4
	.sectionentsize	8
	.align		4
        /*0000*/ 	.word	0x00000000
	.align		4
        /*0004*/ 	.word	0xffffffff
	.align		4
        /*0008*/ 	.word	0x00000000
	.align		4
        /*000c*/ 	.word	0xfffffffe
	.align		4
        /*0010*/ 	.word	0x00000000
	.align		4
        /*0014*/ 	.word	0xfffffffd
	.align		4
        /*0018*/ 	.word	0x00000000
	.align		4
        /*001c*/ 	.word	0xfffffffc


//--------------------- .text._Z16gl2rc_throughputiPd --------------------------
	.section	.text._Z16gl2rc_throughputiPd,"ax",@progbits
	.align	128
        .global         _Z16gl2rc_throughputiPd
        .type           _Z16gl2rc_throughputiPd,@function
        .size           _Z16gl2rc_throughputiPd,(.L_x_6 - _Z16gl2rc_throughputiPd)
        .other          _Z16gl2rc_throughputiPd,@"STO_CUDA_ENTRY STV_DEFAULT"
_Z16gl2rc_throughputiPd:
.text._Z16gl2rc_throughputiPd:
[----:B------:R-:W-:Y:S01]  /*0000*/  LDC R1, c[0x0][0x37c] ;  /* 0x0000df00ff017b82 */ /* 0x000fe20000000800 */
[----:B------:R-:W0:Y:S01]  /*0010*/  S2R R0, SR_TID.X ;  /* 0x0000000000007919 */ /* 0x000e220000002100 */
[----:B------:R-:W1:Y:S06]  /*0020*/  LDCU UR5, c[0x0][0x380] ;  /* 0x00007000ff0577ac */ /* 0x000e6c0008000800 */
[----:B------:R-:W0:Y:S01]  /*0030*/  S2UR UR4, SR_CTAID.X ;  /* 0x00000000000479c3 */ /* 0x000e220000002500 */
[----:B------:R-:W2:Y:S07]  /*0040*/  LDCU.64 UR8, c[0x0][0x358] ;  /* 0x00006b00ff0877ac */ /* 0x000eae0008000a00 */
[----:B------:R-:W0:Y:S08]  /*0050*/  LDC R83, c[0x0][0x360] ;  /* 0x0000d800ff537b82 */ /* 0x000e300000000800 */
[----:B------:R-:W3:Y:S01]  /*0060*/  LDC.64 R26, c[0x0][0x388] ;  /* 0x0000e200ff1a7b82 */ /* 0x000ee20000000a00 */
[----:B-1----:R-:W-:Y:S01]  /*0070*/  UISETP.GE.AND UP0, UPT, UR5, 0x1, UPT ;  /* 0x000000010500788c */ /* 0x002fe2000bf06270 */
[----:B0-----:R-:W-:-:S04]  /*0080*/  IMAD R69, R83, UR4, R0 ;  /* 0x0000000453457c24 */ /* 0x001fc8000f8e0200 */
[----:B---3--:R-:W-:-:S04]  /*0090*/  IMAD.WIDE R26, R69, 0x8, R26 ;  /* 0x00000008451a7825 */ /* 0x008fc800078e021a */
[----:B--2---:R-:W-:Y:S05]  /*00a0*/  BRA.U !UP0, `(.L_x_0) ;  /* 0x0000000d08847547 */ /* 0x004fea000b800000 */
[----:B------:R-:W-:Y:S01]  /*00b0*/  SHF.L.U32 R9, R83, 0x3, RZ ;  /* 0x0000000353097819 */ /* 0x000fe200000006ff */
[----:B------:R-:W-:Y:S01]  /*00c0*/  UISETP.GE.U32.AND UP0, UPT, UR5, 0x4, UPT ;  /* 0x000000040500788c */ /* 0x000fe2000bf06070 */
[----:B------:R-:W-:Y:S02]  /*00d0*/  SHF.R.U32.HI R3, RZ, 0x1d, R83 ;  /* 0x0000001dff037819 */ /* 0x000fe40000011653 */
[----:B------:R-:W-:-:S04]  /*00e0*/  IADD3 R24, P0, P1, R9, R26, R9 ;  /* 0x0000001a09187210 */ /* 0x000fc8000791e009 */
[----:B------:R-:W-:Y:S02]  /*00f0*/  IADD3 R22, P2, PT, R9, R24, RZ ;  /* 0x0000001809167210 */ /* 0x000fe40007f5e0ff */
[----:B------:R-:W-:Y:S02]  /*0100*/  IADD3.X R25, PT, PT, R3, R27, R3, P0, P1 ;  /* 0x0000001b03197210 */ /* 0x000fe400007e2403 */
[----:B------:R-:W-:Y:S02]  /*0110*/  IADD3 R20, P0, P1, R9, R22, R9 ;  /* 0x0000001609147210 */ /* 0x000fe4000791e009 */
[----:B------:R-:W-:Y:S02]  /*0120*/  IADD3.X R23, PT, PT, R3, R25, RZ, P2, !PT ;  /* 0x0000001903177210 */ /* 0x000fe400017fe4ff */
[----:B------:R-:W-:Y:S02]  /*0130*/  IADD3 R20, P2, PT, R9, R20, RZ ;  /* 0x0000001409147210 */ /* 0x000fe40007f5e0ff */
[----:B------:R-:W-:-:S02]  /*0140*/  IADD3.X R0, PT, PT, R3, R23, R3, P0, P1 ;  /* 0x0000001703007210 */ /* 0x000fc400007e2403 */
[----:B------:R-:W-:Y:S02]  /*0150*/  IADD3 R18, P0, PT, R9, R20, RZ ;  /* 0x0000001409127210 */ /* 0x000fe40007f1e0ff */
[----:B------:R-:W-:Y:S02]  /*0160*/  IADD3.X R21, PT, PT, R3, R0, RZ, P2, !PT ;  /* 0x0000000003157210 */ /* 0x000fe400017fe4ff */
[----:B------:R-:W-:Y:S02]  /*0170*/  IADD3 R16, P1, PT, R9, R18, RZ ;  /* 0x0000001209107210 */ /* 0x000fe40007f3e0ff */
[----:B------:R-:W-:Y:S02]  /*0180*/  IADD3.X R19, PT, PT, R3, R21, RZ, P0, !PT ;  /* 0x0000001503137210 */ /* 0x000fe400007fe4ff */
[----:B------:R-:W-:Y:S02]  /*0190*/  IADD3 R14, P0, PT, R9, R16, RZ ;  /* 0x00000010090e7210 */ /* 0x000fe40007f1e0ff */
[----:B------:R-:W-:-:S02]  /*01a0*/  IADD3.X R17, PT, PT, R3, R19, RZ, P1, !PT ;  /* 0x0000001303117210 */ /* 0x000fc40000ffe4ff */
[----:B------:R-:W-:Y:S02]  /*01b0*/  IADD3 R12, P1, PT, R9, R14, RZ ;  /* 0x0000000e090c7210 */ /* 0x000fe40007f3e0ff */
[----:B------:R-:W-:Y:S02]  /*01c0*/  IADD3.X R15, PT, PT, R3, R17, RZ, P0, !PT ;  /* 0x00000011030f7210 */ /* 0x000fe400007fe4ff */
[----:B------:R-:W-:Y:S02]  /*01d0*/  IADD3 R10, P0, PT, R9, R12, RZ ;  /* 0x0000000c090a7210 */ /* 0x000fe40007f1e0ff */
[----:B------:R-:W-:Y:S02]  /*01e0*/  IADD3.X R13, PT, PT, R3, R15, RZ, P1, !PT ;  /* 0x0000000f030d7210 */ /* 0x000fe40000ffe4ff */
[----:B------:R-:W-:Y:S02]  /*01f0*/  IADD3 R8, P1, P2, R9, R10, R9 ;  /* 0x0000000a09087210 */ /* 0x000fe40007a3e009 */
[----:B------:R-:W-:-:S02]  /*0200*/  IADD3.X R11, PT, PT, R3, R13, RZ, P0, !PT ;  /* 0x0000000d030b7210 */ /* 0x000fc400007fe4ff */
[----:B------:R-:W-:Y:S02]  /*0210*/  IADD3 R8, P0, PT, R9, R8, RZ ;  /* 0x0000000809087210 */ /* 0x000fe40007f1e0ff */
[----:B------:R-:W-:-:S04]  /*0220*/  IADD3.X R0, PT, PT, R3, R11, R3, P1, P2 ;  /* 0x0000000b03007210 */ /* 0x000fc80000fe4403 */
[----:B------:R-:W-:Y:S01]  /*0230*/  IADD3.X R9, PT, PT, R3, R0, RZ, P0, !PT ;  /* 0x0000000003097210 */ /* 0x000fe200007fe4ff */
[----:B------:R-:W-:Y:S06]  /*0240*/  BRA.U !UP0, `(.L_x_1) ;  /* 0x0000000108fc7547 */ /* 0x000fec000b800000 */
[----:B------:R-:W-:-:S04]  /*0250*/  ULOP3.LUT UR4, UR5, 0x7ffffffc, URZ, 0xc0, !UPT ;  /* 0x7ffffffc05047892 */ /* 0x000fc8000f8ec0ff */
[----:B------:R-:W-:-:S12]  /*0260*/  UIADD3 UR4, UPT, UPT, -UR4, URZ, URZ ;  /* 0x000000ff04047290 */ /* 0x000fd8000fffe1ff */
.L_x_2:
[C---:B-----5:R-:W-:Y:S01]  /*0270*/  IMAD.WIDE.U32 R6, R83.reuse, 0x8, R8 ;  /* 0x0000000853067825 */ /* 0x060fe200078e0008 */
[----:B------:R-:W-:Y:S03]  /*0280*/  BAR.SYNC.DEFER_BLOCKING 0x0 ;  /* 0x0000000000007b1d */ /* 0x000fe60000010000 */
[----:B------:R-:W-:-:S04]  /*0290*/  IMAD.WIDE.U32 R60, R83, 0x8, R22 ;  /* 0x00000008533c7825 */ /* 0x000fc800078e0016 */
[----:B------:R-:W-:-:S04]  /*02a0*/  IMAD.WIDE.U32 R4, R83, 0x8, R6 ;  /* 0x0000000853047825 */ /* 0x000fc800078e0006 */
[----:B------:R-:W-:-:S04]  /*02b0*/  IMAD.WIDE.U32 R70, R83, 0x8, R10 ;  /* 0x0000000853467825 */ /* 0x000fc800078e000a */
[----:B------:R-:W-:-:S04]  /*02c0*/  IMAD.WIDE.U32 R2, R83, 0x8, R4 ;  /* 0x0000000853027825 */ /* 0x000fc800078e0004 */
[----:B------:R-:W-:-:S04]  /*02d0*/  IMAD.WIDE.U32 R54, R83, 0x8, R26 ;  /* 0x0000000853367825 */ /* 0x000fc800078e001a */
[C---:B------:R-:W-:Y:S01]  /*02e0*/  IMAD.WIDE.U32 R30, R83.reuse, 0x8, R2 ;  /* 0x00000008531e7825 */ /* 0x040fe200078e0002 */
[----:B------:R-:W-:Y:S03]  /*02f0*/  BAR.SYNC.DEFER_BLOCKING 0x0 ;  /* 0x0000000000007b1d */ /* 0x000fe60000010000 */
        /* <DEDUP_REMOVED lines=9> */
[C---:B------:R-:W-:Y:S01]  /*0390*/  IMAD.WIDE.U32 R44, R83.reuse, 0x8, R42 ;  /* 0x00000008532c7825 */ /* 0x040fe200078e002a */
[----:B------:R-:W5:Y:S03]  /*03a0*/  LDG.E.64 R60, desc[UR8][R60.64] ;  /* 0x000000083c3c7981 */ /* 0x000f66000c1e1b00 */
[C---:B------:R-:W-:Y:S01]  /*03b0*/  IMAD.WIDE.U32 R46, R83.reuse, 0x8, R44 ;  /* 0x00000008532e7825 */ /* 0x040fe200078e002c */
[----:B------:R-:W5:Y:S04]  /*03c0*/  LDG.E.64 R62, desc[UR8][R62.64] ;  /* 0x000000083e3e7981 */ /* 0x000f68000c1e1b00 */
[----:B------:R-:W5:Y:S01]  /*03d0*/  LDG.E.64 R70, desc[UR8][R70.64] ;  /* 0x0000000846467981 */ /* 0x000f62000c1e1b00 */
[----:B------:R-:W-:-:S03]  /*03e0*/  IMAD.WIDE.U32 R48, R83, 0x8, R46 ;  /* 0x0000000853307825 */ /* 0x000fc600078e002e */
[----:B------:R-:W5:Y:S01]  /*03f0*/  LDG.E.64 R66, desc[UR8][R66.64] ;  /* 0x0000000842427981 */ /* 0x000f62000c1e1b00 */
[----:B------:R-:W-:-:S03]  /*0400*/  IMAD.WIDE.U32 R50, R83, 0x8, R48 ;  /* 0x0000000853327825 */ /* 0x000fc600078e0030 */
[----:B------:R-:W5:Y:S04]  /*0410*/  LDG.E.64 R6, desc[UR8][R6.64] ;  /* 0x0000000806067981 */ /* 0x000f68000c1e1b00 */
[----:B------:R-:W5:Y:S04]  /*0420*/  LDG.E.64 R4, desc[UR8][R4.64] ;  /* 0x0000000804047981 */ /* 0x000f68000c1e1b00 */
[----:B------:R-:W5:Y:S04]  /*0430*/  LDG.E.64 R2, desc[UR8][R2.64] ;  /* 0x0000000802027981 */ /* 0x000f68000c1e1b00 */
[----:B------:R-:W5:Y:S04]  /*0440*/  LDG.E.64 R54, desc[UR8][R54.64] ;  /* 0x0000000836367981 */ /* 0x000f68000c1e1b00 */
[----:B------:R0:W5:Y:S04]  /*0450*/  LDG.E.64 R52, desc[UR8][R26.64] ;  /* 0x000000081a347981 */ /* 0x000168000c1e1b00 */
        /* <DEDUP_REMOVED lines=9> */
[----:B------:R-:W5:Y:S04]  /*04f0*/  LDG.E.64 R30, desc[UR8][R30.64] ;  /* 0x000000081e1e7981 */ /* 0x000f68000c1e1b00 */
        /* <DEDUP_REMOVED lines=9> */
[----:B------:R-:W5:Y:S01]  /*0590*/  LDG.E.64 R50, desc[UR8][R50.64] ;  /* 0x0000000832327981 */ /* 0x000f62000c1e1b00 */
[----:B------:R-:W-:-:S04]  /*05a0*/  UIADD3 UR4, UPT, UPT, UR4, 0x4, URZ ;  /* 0x0000000404047890 */ /* 0x000fc8000fffe0ff */
[----:B------:R-:W-:Y:S01]  /*05b0*/  UISETP.NE.AND UP0, UPT, UR4, URZ, UPT ;  /* 0x000000ff0400728c */ /* 0x000fe2000bf05270 */
[----:B------:R-:W-:Y:S08]  /*05c0*/  BAR.SYNC.DEFER_BLOCKING 0x0 ;  /* 0x0000000000007b1d */ /* 0x000ff00000010000 */
[----:B0-----:R-:W-:Y:S05]  /*05d0*/  BRA.U UP0, `(.L_x_2) ;  /* 0xfffffffd00247547 */ /* 0x001fea000b83ffff */
[----:B-----5:R-:W-:Y:S02]  /*05e0*/  MOV R82, R40 ;  /* 0x0000002800527202 */ /* 0x020fe40000000f00 */
[----:B------:R-:W-:Y:S02]  /*05f0*/  MOV R83, R41 ;  /* 0x0000002900537202 */ /* 0x000fe40000000f00 */
[----:B------:R-:W-:Y:S02]  /*0600*/  MOV R84, R42 ;  /* 0x0000002a00547202 */ /* 0x000fe40000000f00 */
[----:B------:R-:W-:Y:S02]  /*0610*/  MOV R85, R43 ;  /* 0x0000002b00557202 */ /* 0x000fe40000000f00 */
[----:B------:R-:W-:Y:S02]  /*0620*/  MOV R40, R44 ;  /* 0x0000002c00287202 */ /* 0x000fe40000000f00 */
[----:B------:R-:W-:-:S07]  /*0630*/  MOV R41, R45 ;  /* 0x0000002d00297202 */ /* 0x000fce0000000f00 */
.L_x_1:
[----:B------:R-:W-:-:S09]  /*0640*/  ULOP3.LUT UP0, UR6, UR5, 0x3, URZ, 0xc0, !UPT ;  /* 0x0000000305067892 */ /* 0x000fd2000f80c0ff */
[----:B------:R-:W-:Y:S05]  /*0650*/  BRA.U !UP0, `(.L_x_3) ;  /* 0x0000000508a87547 */ /* 0x000fea000b800000 */
[----:B------:R-:W-:Y:S02]  /*0660*/  UISETP.NE.AND UP0, UPT, UR6, 0x1, UPT ;  /* 0x000000010600788c */ /* 0x000fe4000bf05270 */
[----:B------:R-:W-:-:S04]  /*0670*/  ULOP3.LUT UR4, UR5, 0x1, URZ, 0xc0, !UPT ;  /* 0x0000000105047892 */ /* 0x000fc8000f8ec0ff */
[----:B------:R-:W-:-:S03]  /*0680*/  UISETP.NE.U32.AND UP1, UPT, UR4, 0x1, UPT ;  /* 0x000000010400788c */ /* 0x000fc6000bf25070 */
[----:B------:R-:W-:Y:S08]  /*0690*/  BRA.U !UP0, `(.L_x_4) ;  /* 0x0000000108cc7547 */ /* 0x000ff0000b800000 */
[----:B------:R-:W0:Y:S08]  /*06a0*/  LDC R47, c[0x0][0x360] ;  /* 0x0000d800ff2f7b82 */ /* 0x000e300000000800 */
[----:B------:R-:W-:Y:S01]  /*06b0*/  BAR.SYNC.DEFER_BLOCKING 0x0 ;  /* 0x0000000000007b1d */ /* 0x000fe20000010000 */
[----:B0-----:R-:W-:-:S05]  /*06c0*/  IMAD.WIDE.U32 R6, R47, 0x8, R8 ;  /* 0x000000082f067825 */ /* 0x001fca00078e0008 */
[----:B------:R0:W5:Y:S01]  /*06d0*/  LDG.E.64 R52, desc[UR8][R26.64] ;  /* 0x000000081a347981 */ /* 0x000162000c1e1b00 */
[----:B------:R-:W-:-:S03]  /*06e0*/  IMAD.WIDE.U32 R2, R47, 0x8, R22 ;  /* 0x000000082f027825 */ /* 0x000fc600078e0016 */
        /* <DEDUP_REMOVED lines=18> */
[----:B------:R0:W5:Y:S04]  /*0810*/  LDG.E.64 R74, desc[UR8][R12.64] ;  /* 0x000000080c4a7981 */ /* 0x000168000c1e1b00 */
[----:B------:R0:W5:Y:S01]  /*0820*/  LDG.E.64 R72, desc[UR8][R10.64] ;  /* 0x000000080a487981 */ /* 0x000162000c1e1b00 */
[----:B------:R-:W-:-:S03]  /*0830*/  IMAD.WIDE.U32 R36, R47, 0x8, R34 ;  /* 0x000000082f247825 */ /* 0x000fc600078e0022 */
[----:B------:R0:W5:Y:S01]  /*0840*/  LDG.E.64 R28, desc[UR8][R8.64] ;  /* 0x00000008081c7981 */ /* 0x000162000c1e1b00 */
[----:B------:R-:W-:-:S03]  /*0850*/  IMAD.WIDE.U32 R38, R47, 0x8, R36 ;  /* 0x000000082f267825 */ /* 0x000fc600078e0024 */
[----:B------:R-:W5:Y:S04]  /*0860*/  LDG.E.64 R6, desc[UR8][R6.64] ;  /* 0x0000000806067981 */ /* 0x000f68000c1e1b00 */
[----:B------:R-:W5:Y:S01]  /*0870*/  LDG.E.64 R54, desc[UR8][R54.64] ;  /* 0x0000000836367981 */ /* 0x000f62000c1e1b00 */
[----:B------:R-:W-:-:S03]  /*0880*/  IMAD.WIDE.U32 R82, R47, 0x8, R38 ;  /* 0x000000082f527825 */ /* 0x000fc600078e0026 */
[----:B------:R-:W5:Y:S01]  /*0890*/  LDG.E.64 R62, desc[UR8][R62.64] ;  /* 0x000000083e3e7981 */ /* 0x000f62000c1e1b00 */
        /* <DEDUP_REMOVED lines=17> */
[----:B------:R0:W5:Y:S01]  /*09b0*/  LDG.E.64 R50, desc[UR8][R86.64] ;  /* 0x0000000856327981 */ /* 0x000162000c1e1b00 */
[----:B------:R-:W-:Y:S06]  /*09c0*/  BAR.SYNC.DEFER_BLOCKING 0x0 ;  /* 0x0000000000007b1d */ /* 0x000fec0000010000 */
.L_x_4:
[----:B------:R-:W-:Y:S05]  /*09d0*/  BRA.U UP1, `(.L_x_3) ;  /* 0x0000000101c87547 */ /* 0x000fea000b800000 */
[----:B-----5:R-:W1:Y:S01]  /*09e0*/  LDC R41, c[0x0][0x360] ;  /* 0x0000d800ff297b82 */ /* 0x020e620000000800 */
[----:B------:R-:W5:Y:S04]  /*09f0*/  LDG.E.64 R80, desc[UR8][R14.64] ;  /* 0x000000080e507981 */ /* 0x000f68000c1e1b00 */
[----:B------:R2:W5:Y:S04]  /*0a00*/  LDG.E.64 R76, desc[UR8][R18.64] ;  /* 0x00000008124c7981 */ /* 0x000568000c1e1b00 */
[----:B------:R3:W5:Y:S04]  /*0a10*/  LDG.E.64 R56, desc[UR8][R24.64] ;  /* 0x0000000818387981 */ /* 0x000768000c1e1b00 */
[----:B------:R3:W5:Y:S04]  /*0a20*/  LDG.E.64 R64, desc[UR8][R20.64] ;  /* 0x0000000814407981 */ /* 0x000768000c1e1b00 */
[----:B------:R3:W5:Y:S04]  /*0a30*/  LDG.E.64 R78, desc[UR8][R16.64] ;  /* 0x00000008104e7981 */ /* 0x000768000c1e1b00 */
[----:B------:R3:W5:Y:S01]  /*0a40*/  LDG.E.64 R74, desc[UR8][R12.64] ;  /* 0x000000080c4a7981 */ /* 0x000762000c1e1b00 */
[----:B-1----:R-:W-:-:S03]  /*0a50*/  IMAD.WIDE.U32 R6, R41, 0x8, R8 ;  /* 0x0000000829067825 */ /* 0x002fc600078e0008 */
[----:B------:R3:W5:Y:S04]  /*0a60*/  LDG.E.64 R28, desc[UR8][R8.64] ;  /* 0x00000008081c7981 */ /* 0x000768000c1e1b00 */
[----:B------:R3:W5:Y:S01]  /*0a70*/  LDG.E.64 R58, desc[UR8][R22.64] ;  /* 0x00000008163a7981 */ /* 0x000762000c1e1b00 */
[----:B------:R-:W-:-:S03]  /*0a80*/  IMAD.WIDE.U32 R4, R41, 0x8, R6 ;  /* 0x0000000829047825 */ /* 0x000fc600078e0006 */
[----:B------:R3:W5:Y:S01]  /*0a90*/  LDG.E.64 R72, desc[UR8][R10.64] ;  /* 0x000000080a487981 */ /* 0x000762000c1e1b00 */
[----:B0-----:R-:W-:-:S03]  /*0aa0*/  IMAD.WIDE.U32 R42, R41, 0x8, R4 ;  /* 0x00000008292a7825 */ /* 0x001fc600078e0004 */
[----:B------:R3:W5:Y:S01]  /*0ab0*/  LDG.E.64 R52, desc[UR8][R26.64] ;  /* 0x000000081a347981 */ /* 0x000762000c1e1b00 */
[----:B------:R-:W-:-:S03]  /*0ac0*/  IMAD.WIDE.U32 R2, R41, 0x8, R22 ;  /* 0x0000000829027825 */ /* 0x000fc600078e0016 */
[----:B------:R-:W5:Y:S01]  /*0ad0*/  LDG.E.64 R6, desc[UR8][R6.64] ;  /* 0x0000000806067981 */ /* 0x000f62000c1e1b00 */
[----:B------:R-:W-:-:S03]  /*0ae0*/  IMAD.WIDE.U32 R30, R41, 0x8, R42 ;  /* 0x00000008291e7825 */ /* 0x000fc600078e002a */
[----:B------:R3:W5:Y:S01]  /*0af0*/  LDG.E.64 R60, desc[UR8][R2.64] ;  /* 0x00000008023c7981 */ /* 0x000762000c1e1b00 */
[----:B--2---:R-:W-:-:S03]  /*0b00*/  IMAD.WIDE.U32 R18, R41, 0x8, R10 ;  /* 0x0000000829127825 */ /* 0x004fc600078e000a */
[----:B------:R-:W5:Y:S01]  /*0b10*/  LDG.E.64 R4, desc[UR8][R4.64] ;  /* 0x0000000804047981 */ /* 0x000f62000c1e1b00 */
[----:B------:R-:W-:-:S03]  /*0b20*/  IMAD.WIDE.U32 R32, R41, 0x8, R30 ;  /* 0x0000000829207825 */ /* 0x000fc600078e001e */
[----:B------:R3:W5:Y:S01]  /*0b30*/  LDG.E.64 R70, desc[UR8][R18.64] ;  /* 0x0000000812467981 */ /* 0x000762000c1e1b00 */
[----:B------:R-:W-:-:S03]  /*0b40*/  IMAD.WIDE.U32 R54, R41, 0x8, R26 ;  /* 0x0000000829367825 */ /* 0x000fc600078e001a */
[----:B------:R-:W5:Y:S01]  /*0b50*/  LDG.E.64 R30, desc[UR8][R30.64] ;  /* 0x000000081e1e7981 */ /* 0x000f62000c1e1b00 */
[----:B------:R-:W-:-:S03]  /*0b60*/  IMAD.WIDE.U32 R34, R41, 0x8, R32 ;  /* 0x0000000829227825 */ /* 0x000fc600078e0020 */
[----:B------:R-:W5:Y:S01]  /*0b70*/  LDG.E.64 R54, desc[UR8][R54.64] ;  /* 0x0000000836367981 */ /* 0x000f62000c1e1b00 */
[----:B------:R-:W-:-:S03]  /*0b80*/  IMAD.WIDE.U32 R36, R41, 0x8, R34 ;  /* 0x0000000829247825 */ /* 0x000fc600078e0022 */
[----:B------:R-:W5:Y:S01]  /*0b90*/  LDG.E.64 R32, desc[UR8][R32.64] ;  /* 0x0000000820207981 */ /* 0x000f62000c1e1b00 */
[----:B------:R-:W-:-:S03]  /*0ba0*/  IMAD.WIDE.U32 R62, R41, 0x8, R2 ;  /* 0x00000008293e7825 */ /* 0x000fc600078e0002 */
[----:B------:R-:W5:Y:S01]  /*0bb0*/  LDG.E.64 R34, desc[UR8][R34.64] ;  /* 0x0000000822227981 */ /* 0x000f62000c1e1b00 */
[----:B------:R-:W-:-:S03]  /*0bc0*/  IMAD.WIDE.U32 R38, R41, 0x8, R36 ;  /* 0x0000000829267825 */ /* 0x000fc600078e0024 */
[----:B------:R3:W5:Y:S01]  /*0bd0*/  LDG.E.64 R2, desc[UR8][R42.64] ;  /* 0x000000082a027981 */ /* 0x000762000c1e1b00 */
        /* <DEDUP_REMOVED lines=10> */
[----:B------:R-:W-:-:S04]  /*0c80*/  IMAD.WIDE.U32 R46, R41, 0x8, R14 ;  /* 0x00000008292e7825 */ /* 0x000fc800078e000e */
[C---:B------:R-:W-:Y:S02]  /*0c90*/  IMAD.WIDE.U32 R48, R41.reuse, 0x8, R46 ;  /* 0x0000000829307825 */ /* 0x040fe400078e002e */
[----:B------:R-:W5:Y:S02]  /*0ca0*/  LDG.E.64 R46, desc[UR8][R46.64] ;  /* 0x000000082e2e7981 */ /* 0x000f64000c1e1b00 */
[----:B------:R-:W-:Y:S02]  /*0cb0*/  IMAD.WIDE.U32 R50, R41, 0x8, R48 ;  /* 0x0000000829327825 */ /* 0x000fe400078e0030 */
[----:B------:R3:W5:Y:S04]  /*0cc0*/  LDG.E.64 R40, desc[UR8][R14.64] ;  /* 0x000000080e287981 */ /* 0x000768000c1e1b00 */
[----:B------:R-:W5:Y:S04]  /*0cd0*/  LDG.E.64 R48, desc[UR8][R48.64] ;  /* 0x0000000830307981 */ /* 0x000f68000c1e1b00 */
[----:B------:R-:W5:Y:S01]  /*0ce0*/  LDG.E.64 R50, desc[UR8][R50.64] ;  /* 0x0000000832327981 */ /* 0x000f62000c1e1b00 */
[----:B------:R-:W-:Y:S06]  /*0cf0*/  BAR.SYNC.DEFER_BLOCKING 0x0 ;  /* 0x0000000000007b1d */ /* 0x000fec0000010000 */
.L_x_3:
[----:B-----5:R-:W-:Y:S02]  /*0d00*/  DADD R52, R54, R52 ;  /* 0x0000000036347229 */ /* 0x020fe40000000034 */
[----:B------:R-:W-:Y:S02]  /*0d10*/  DADD R56, R58, R56 ;  /* 0x000000003a387229 */ /* 0x000fe40000000038 */
[----:B------:R-:W-:Y:S02]  /*0d20*/  DADD R60, R62, R60 ;  /* 0x000000003e3c7229 */ /* 0x000fe4000000003c */
[----:B------:R-:W-:Y:S02]  /*0d30*/  DADD R64, R76, R64 ;  /* 0x000000004c407229 */ /* 0x000fe40000000040 */
[----:B------:R-:W-:Y:S02]  /*0d40*/  DADD R78, R80, R78 ;  /* 0x00000000504e7229 */ /* 0x000fe4000000004e */
[----:B------:R-:W-:-:S02]  /*0d50*/  DADD R72, R72, R74 ;  /* 0x0000000048487229 */ /* 0x000fc4000000004a */
[----:B------:R-:W-:Y:S02]  /*0d60*/  DADD R66, R66, R70 ;  /* 0x0000000042427229 */ /* 0x000fe40000000046 */
[----:B------:R-:W-:Y:S02]  /*0d70*/  DADD R6, R6, R28 ;  /* 0x0000000006067229 */ /* 0x000fe4000000001c */
[----:B0--3--:R-:W-:Y:S02]  /*0d80*/  DADD R2, R2, R4 ;  /* 0x0000000002027229 */ /* 0x009fe40000000004 */
[----:B------:R-:W-:Y:S02]  /*0d90*/  DADD R30, R32, R30 ;  /* 0x00000000201e7229 */ /* 0x000fe4000000001e */
[----:B------:R-:W-:Y:S02]  /*0da0*/  DADD R34, R36, R34 ;  /* 0x0000000024227229 */ /* 0x000fe40000000022 */
[----:B------:R-:W-:-:S02]  /*0db0*/  DADD R38, R82, R38 ;  /* 0x0000000052267229 */ /* 0x000fc40000000026 */
[----:B------:R-:W-:Y:S02]  /*0dc0*/  DADD R40, R40, R84 ;  /* 0x0000000028287229 */ /* 0x000fe40000000054 */
[----:B------:R-:W-:Y:S02]  /*0dd0*/  DADD R46, R48, R46 ;  /* 0x00000000302e7229 */ /* 0x000fe4000000002e */
[----:B------:R-:W-:Y:S02]  /*0de0*/  DADD R52, R52, R56 ;  /* 0x0000000034347229 */ /* 0x000fe40000000038 */
        /* <DEDUP_REMOVED lines=9> */
[----:B------:R-:W-:-:S04]  /*0e80*/  DADD R40, R40, R50 ;  /* 0x0000000028287229 */ /* 0x000fc80000000032 */
[----:B------:R-:W-:-:S04]  /*0e90*/  DADD R6, R52, R6 ;  /* 0x0000000034067229 */ /* 0x000fc80000000006 */
[----:B------:R-:W-:-:S08]  /*0ea0*/  DADD R2, R2, R40 ;  /* 0x0000000002027229 */ /* 0x000fd00000000028 */
[----:B------:R-:W-:-:S11]  /*0eb0*/  DADD R2, R6, R2 ;  /* 0x0000000006027229 */ /* 0x000fd60000000002 */
.L_x_0:
[----:B------:R-:W-:-:S05]  /*0ec0*/  IMAD.WIDE R26, R69, 0x8, R26 ;  /* 0x00000008451a7825 */ /* 0x000fca00078e021a */
[----:B------:R-:W-:Y:S01]  /*0ed0*/  STG.E.64 desc[UR8][R26.64], R2 ;  /* 0x000000021a007986 */ /* 0x000fe2000c101b08 */
[----:B------:R-:W-:Y:S05]  /*0ee0*/  EXIT ;  /* 0x000000000000794d */ /* 0x000fea0003800000 */
.L_x_5:
[----:B------:R-:W-:-:S00]  /*0ef0*/  BRA `(.L_x_5) ;  /* 0xfffffffc00fc7947 */ /* 0x000fc0000383ffff */
[----:B------:R-:W-:-:S00]  /*0f00*/  NOP ;  /* 0x0000000000007918 */ /* 0x000fc00000000000 */
[----:B------:R-:W-:-:S00]  /*0f10*/  NOP ;  /* 0x0000000000007918 */ /* 0x000fc00000000000 */
[----:B------:R-:W-:-:S00]  /*0f20*/  NOP ;  /* 0x0000000000007918 */ /* 0x000fc00000000000 */
[----:B------:R-:W-:-:S00]  /*0f30*/  NOP ;  /* 0x0000000000007918 */ /* 0x000fc00000000000 */
[----:B------:R-:W-:-:S00]  /*0f40*/  NOP ;  /* 0x0000000000007918 */ /* 0x000fc00000000000 */
[----:B------:R-:W-:-:S00]  /*0f50*/  NOP ;  /* 0x0000000000007918 */ /* 0x000fc00000000000 */
[----:B------:R-:W-:-:S00]  /*0f60*/  NOP ;  /* 0x0000000000007918 */ /* 0x000fc00000000000 */
[----:B------:R-:W-:-:S00]  /*0f70*/  NOP ;  /* 0x0000000000007918 */ /* 0x000fc00000000000 */
.L_x_6:


//--------------------- .nv.shared.reserved.0     --------------------------
	.section	.nv.shared.reserved.0,"aw",@nobits
	.weak		__nv_reservedSMEM_offset_0_alias
	.size		__nv_reservedSMEM_offset_0_alias, 0, 64
	.other		__nv_reservedSMEM_offset_0_alias,@"STO_CUDA_RESERVED_SHARED STV_DEFAULT"
__nv_reservedSMEM_offset_0_alias:
	.zero		0
	.zero		64


//--------------------- .nv.constant0._Z16gl2rc_throughputiPd --------------------------
	.section	.nv.constant0._Z16gl2rc_throughputiPd,"a",@progbits
	.sectionflags	@""
	.align	4
.nv.constant0._Z16gl2rc_throughputiPd:
	.zero		912


//--------------------- SYMBOLS --------------------------

	.type		.nv.reservedSmem.offset0,@object
	.size		.nv.reservedSmem.offset0,0x4
